//
// Generated by NVIDIA NVVM Compiler
//
// Compiler Build ID: CL-36424714
// Cuda compilation tools, release 13.0, V13.0.88
// Based on NVVM 20.0.0
//

.version 9.0
.target sm_100
.address_size 64

	// .globl	_Z17print_from_devicev
.extern .func  (.param .b32 func_retval0) vprintf
(
	.param .b64 vprintf_param_0,
	.param .b64 vprintf_param_1
)
;
.global .align 1 .b8 $str[48] = {72, 101, 108, 108, 111, 32, 87, 111, 114, 108, 100, 33, 32, 102, 114, 111, 109, 32, 100, 101, 118, 105, 99, 101, 32, 40, 98, 108, 111, 99, 107, 58, 37, 100, 44, 116, 104, 114, 101, 97, 100, 115, 58, 37, 100, 41, 10};

.visible .entry _Z17print_from_devicev()
{
	.local .align 8 .b8 	__local_depot0[8];
	.reg .b64 	%SP;
	.reg .b64 	%SPL;
	.reg .b32 	%r<5>;
	.reg .b64 	%rd<5>;

	mov.u64 	%SPL, __local_depot0;
	cvta.local.u64 	%SP, %SPL;
	add.u64 	%rd1, %SP, 0;
	add.u64 	%rd2, %SPL, 0;
	mov.u32 	%r1, %ctaid.x;
	mov.u32 	%r2, %tid.x;
	st.local.v2.u32 	[%rd2], {%r1, %r2};
	mov.u64 	%rd3, $str;
	cvta.global.u64 	%rd4, %rd3;
	{ // callseq 0, 0
	.param .b64 param0;
	st.param.b64 	[param0], %rd4;
	.param .b64 param1;
	st.param.b64 	[param1], %rd1;
	.param .b32 retval0;
	call.uni (retval0), 
	vprintf, 
	(
	param0, 
	param1
	);
	ld.param.b32 	%r3, [retval0];
	} // callseq 0
	ret;

}


// ===== COMPILED SASS (sm_100) =====

	.target	sm_100

	.elftype	@"ET_EXEC"


//--------------------- .note.nv.tkinfo           --------------------------
	.section	.note.nv.tkinfo,"",@"SHT_NOTE"
	.sectionflags	@"SHF_NOTE_NV_TKINFO"
	.tkinfo
        /*0018*/ 	.word	0x00000002
        /*0030*/ 	.string	""
        /*0030*/ 	.string	"ptxas"
        /*0030*/ 	.string	"Cuda compilation tools, release 13.0, V13.0.88"
        /*0030*/ 	.string	"Build cuda_13.0.r13.0/compiler.36424714_0"
        /*0030*/ 	.string	"-arch sm_100 -m 64 "



//--------------------- .note.nv.cuinfo           --------------------------
	.section	.note.nv.cuinfo,"",@"SHT_NOTE"
	.sectionflags	@"SHF_NOTE_NV_CUINFO"
        /*0018*/ 	.short	0x0002
        /*001a*/ 	.short	0x0064
        /*001c*/ 	.short	0x0082
	.zero		2


//--------------------- .nv.info                  --------------------------
	.section	.nv.info,"",@"SHT_CUDA_INFO"
	.align	4


	//----- nvinfo : EIATTR_REGCOUNT
	.align		4
        /*0000*/ 	.byte	0x04, 0x2f
        /*0002*/ 	.short	(.L_2 - .L_1)
	.align		4
.L_1:
        /*0004*/ 	.word	index@(_Z17print_from_devicev)
        /*0008*/ 	.word	0x00000018


	//----- nvinfo : EIATTR_FRAME_SIZE
	.align		4
.L_2:
        /*000c*/ 	.byte	0x04, 0x11
        /*000e*/ 	.short	(.L_4 - .L_3)
	.align		4
.L_3:
        /*0010*/ 	.word	index@(_Z17print_from_devicev)
        /*0014*/ 	.word	0x00000008


	//----- nvinfo : EIATTR_MIN_STACK_SIZE
	.align		4
.L_4:
        /*0018*/ 	.byte	0x04, 0x12
        /*001a*/ 	.short	(.L_6 - .L_5)
	.align		4
.L_5:
        /*001c*/ 	.word	index@(_Z17print_from_devicev)
        /*0020*/ 	.word	0x00000008
.L_6:


//--------------------- .nv.compat                --------------------------
	.section	.nv.compat,"",@"SHT_CUDA_COMPAT_INFO"
	.align	4
        /*0000*/ 	.byte	0x02, 0x09, 0x00, 0x00, 0x02, 0x02, 0x01, 0x00, 0x02, 0x05, 0x05, 0x00, 0x03, 0x07, 0x01, 0x01
        /*0010*/ 	.byte	0x02, 0x03, 0x00, 0x00, 0x02, 0x06, 0x01, 0x00, 0x04, 0x0b, 0x08, 0x00, 0x09, 0x00, 0x00, 0x00
        /*0020*/ 	.byte	0x00, 0x00, 0x00, 0x00


//--------------------- .nv.info._Z17print_from_devicev --------------------------
	.section	.nv.info._Z17print_from_devicev,"",@"SHT_CUDA_INFO"
	.sectionflags	@""
	.align	4


	//----- nvinfo : EIATTR_CUDA_API_VERSION
	.align		4
        /*0000*/ 	.byte	0x04, 0x37
        /*0002*/ 	.short	(.L_8 - .L_7)
.L_7:
        /*0004*/ 	.word	0x00000082


	//----- nvinfo : EIATTR_SPARSE_MMA_MASK
	.align		4
.L_8:
        /*0008*/ 	.byte	0x03, 0x50
        /*000a*/ 	.short	0x0000


	//----- nvinfo : EIATTR_MAXREG_COUNT
	.align		4
        /*000c*/ 	.byte	0x03, 0x1b
        /*000e*/ 	.short	0x00ff


	//----- nvinfo : EIATTR_EXTERNS
	.align		4
        /*0010*/ 	.byte	0x04, 0x0f
        /*0012*/ 	.short	(.L_10 - .L_9)


	//   ....[0]....
	.align		4
.L_9:
        /*0014*/ 	.word	index@(vprintf)


	//----- nvinfo : EIATTR_MERCURY_ISA_VERSION
	.align		4
.L_10:
        /*0018*/ 	.byte	0x03, 0x5f
        /*001a*/ 	.short	0x0101


	//----- nvinfo : EIATTR_VRC_CTA_INIT_COUNT
	.align		4
        /*001c*/ 	.byte	0x02, 0x4a
	.zero		1
	.zero		1


	//----- nvinfo : EIATTR_SYSCALL_OFFSETS
	.align		4
        /*0020*/ 	.byte	0x04, 0x46
        /*0022*/ 	.short	(.L_12 - .L_11)


	//   ....[0]....
.L_11:
        /*0024*/ 	.word	0x000000f0


	//----- nvinfo : EIATTR_EXIT_INSTR_OFFSETS
	.align		4
.L_12:
        /*0028*/ 	.byte	0x04, 0x1c
        /*002a*/ 	.short	(.L_14 - .L_13)


	//   ....[0]....
.L_13:
        /*002c*/ 	.word	0x00000100


	//----- nvinfo : EIATTR_SW_WAR
	.align		4
.L_14:
        /*0030*/ 	.byte	0x04, 0x36
        /*0032*/ 	.short	(.L_16 - .L_15)
.L_15:
        /*0034*/ 	.word	0x00000008
.L_16:


//--------------------- .nv.callgraph             --------------------------
	.section	.nv.callgraph,"",@"SHT_CUDA_CALLGRAPH"
	.align	4
	.sectionentsize	8
	.align		4
        /*0000*/ 	.word	0x00000000
	.align		4
        /*0004*/ 	.word	0xffffffff
	.align		4
        /*0008*/ 	.word	index@(_Z17print_from_devicev)
	.align		4
        /*000c*/ 	.word	index@(vprintf)
	.align		4
        /*0010*/ 	.word	0x00000000
	.align		4
        /*0014*/ 	.word	0xfffffffe
	.align		4
        /*0018*/ 	.word	0x00000000
	.align		4
        /*001c*/ 	.word	0xfffffffd
	.align		4
        /*0020*/ 	.word	0x00000000
	.align		4
        /*0024*/ 	.word	0xfffffffc


//--------------------- .nv.constant4             --------------------------
	.section	.nv.constant4,"a",@progbits
	.align	8
	.align		8
.nv.constant4:
        /*0000*/ 	.dword	vprintf
	.align		8
        /*0008*/ 	.dword	$str


//--------------------- .text._Z17print_from_devicev --------------------------
	.section	.text._Z17print_from_devicev,"ax",@progbits
	.align	128
        .global         _Z17print_from_devicev
        .type           _Z17print_from_devicev,@function
        .size           _Z17print_from_devicev,(.L_x_2 - _Z17print_from_devicev)
        .other          _Z17print_from_devicev,@"STO_CUDA_ENTRY STV_DEFAULT"
_Z17print_from_devicev:
.text._Z17print_from_devicev:
[----:B------:R-:W0:Y:S01]  /*0000*/  LDC R1, c[0x0][0x37c] ;  /* 0x0000df00ff017b82 */ /* 0x000e220000000800 */
[----:B------:R-:W1:Y:S01]  /*0010*/  S2R R8, SR_CTAID.X ;  /* 0x0000000000087919 */ /* 0x000e620000002500 */
[----:B0-----:R-:W-:Y:S01]  /*0020*/  VIADD R1, R1, 0xfffffff8 ;  /* 0xfffffff801017836 */ /* 0x001fe20000000000 */
[----:B------:R-:W-:Y:S01]  /*0030*/  MOV R0, 0x0 ;  /* 0x0000000000007802 */ /* 0x000fe20000000f00 */
[----:B------:R-:W0:Y:S01]  /*0040*/  LDCU UR4, c[0x0][0x2f8] ;  /* 0x00005f00ff0477ac */ /* 0x000e220008000800 */
[----:B------:R-:W1:Y:S03]  /*0050*/  S2R R9, SR_TID.X ;  /* 0x0000000000097919 */ /* 0x000e660000002100 */
[----:B------:R2:W3:Y:S01]  /*0060*/  LDC.64 R2, c[0x4][R0] ;  /* 0x0100000000027b82 */ /* 0x0004e20000000a00 */
[----:B------:R-:W4:Y:S01]  /*0070*/  LDCU.64 UR6, c[0x4][0x8] ;  /* 0x01000100ff0677ac */ /* 0x000f220008000a00 */
[----:B------:R-:W5:Y:S01]  /*0080*/  LDCU UR5, c[0x0][0x2fc] ;  /* 0x00005f80ff0577ac */ /* 0x000f620008000800 */
[----:B0-----:R-:W-:Y:S01]  /*0090*/  IADD3 R6, P0, PT, R1, UR4, RZ ;  /* 0x0000000401067c10 */ /* 0x001fe2000ff1e0ff */
[----:B----4-:R-:W-:Y:S01]  /*00a0*/  IMAD.U32 R4, RZ, RZ, UR6 ;  /* 0x00000006ff047e24 */ /* 0x010fe2000f8e00ff */
[----:B------:R-:W-:-:S03]  /*00b0*/  MOV R5, UR7 ;  /* 0x0000000700057c02 */ /* 0x000fc60008000f00 */
[----:B-----5:R-:W-:Y:S01]  /*00c0*/  IMAD.X R7, RZ, RZ, UR5, P0 ;  /* 0x00000005ff077e24 */ /* 0x020fe200080e06ff */
[----:B-1----:R2:W-:Y:S07]  /*00d0*/  STL.64 [R1], R8 ;  /* 0x0000000801007387 */ /* 0x0025ee0000100a00 */
[----:B------:R-:W-:-:S07]  /*00e0*/  LEPC R20, `(.L_x_0) ;  /* 0x000000001014794e */ /* 0x000fce0000000000 */
[----:B--23--:R-:W-:Y:S05]  /*00f0*/  CALL.ABS.NOINC R2 ;  /* 0x0000000002007343 */ /* 0x00cfea0003c00000 */
.L_x_0:
[----:B------:R-:W-:Y:S05]  /*0100*/  EXIT ;  /* 0x000000000000794d */ /* 0x000fea0003800000 */
.L_x_1:
[----:B------:R-:W-:-:S00]  /*0110*/  BRA `(.L_x_1) ;  /* 0xfffffffc00fc7947 */ /* 0x000fc0000383ffff */
[----:B------:R-:W-:-:S00]  /*0120*/  NOP ;  /* 0x0000000000007918 */ /* 0x000fc00000000000 */
        /* <DEDUP_REMOVED lines=13> */
.L_x_2:


//--------------------- .nv.global.init           --------------------------
	.section	.nv.global.init,"aw",@progbits
.nv.global.init:
	.type		$str,@object
	.size		$str,(.L_0 - $str)
$str:
        /*0000*/ 	.byte	0x48, 0x65, 0x6c, 0x6c, 0x6f, 0x20, 0x57, 0x6f, 0x72, 0x6c, 0x64, 0x21, 0x20, 0x66, 0x72, 0x6f
        /*0010*/ 	.byte	0x6d, 0x20, 0x64, 0x65, 0x76, 0x69, 0x63, 0x65, 0x20, 0x28, 0x62, 0x6c, 0x6f, 0x63, 0x6b, 0x3a
        /*0020*/ 	.byte	0x25, 0x64, 0x2c, 0x74, 0x68, 0x72, 0x65, 0x61, 0x64, 0x73, 0x3a, 0x25, 0x64, 0x29, 0x0a, 0x00
.L_0:


//--------------------- .nv.shared.reserved.0     --------------------------
	.section	.nv.shared.reserved.0,"aw",@nobits
	.weak		__nv_reservedSMEM_offset_0_alias
	.size		__nv_reservedSMEM_offset_0_alias, 0, 64
	.other		__nv_reservedSMEM_offset_0_alias,@"STO_CUDA_RESERVED_SHARED STV_DEFAULT"
__nv_reservedSMEM_offset_0_alias:
	.zero		0
	.zero		64


//--------------------- .nv.constant0._Z17print_from_devicev --------------------------
	.section	.nv.constant0._Z17print_from_devicev,"a",@progbits
	.sectionflags	@""
	.align	4
.nv.constant0._Z17print_from_devicev:
	.zero		896


//--------------------- SYMBOLS --------------------------

	.type		.nv.reservedSmem.offset0,@object
	.size		.nv.reservedSmem.offset0,0x4
	.type		vprintf,@function
